//
// Generated by NVIDIA NVVM Compiler
//
// Compiler Build ID: CL-36424714
// Cuda compilation tools, release 13.0, V13.0.88
// Based on NVVM 20.0.0
//

.version 9.0
.target sm_100
.address_size 64

	// .globl	clamp_kernel_f32

.visible .entry clamp_kernel_f32(
	.param .u64 .ptr .align 1 clamp_kernel_f32_param_0,
	.param .u64 .ptr .align 1 clamp_kernel_f32_param_1,
	.param .u64 .ptr .align 1 clamp_kernel_f32_param_2
)
{
	.reg .pred 	%p<3>;
	.reg .b32 	%r<19>;
	.reg .b32 	%f<7>;
	.reg .b64 	%rd<9>;

	ld.param.u64 	%rd2, [clamp_kernel_f32_param_0];
	ld.param.u64 	%rd3, [clamp_kernel_f32_param_1];
	ld.param.u64 	%rd4, [clamp_kernel_f32_param_2];
	cvta.to.global.u64 	%rd1, %rd4;
	mov.u32 	%r2, %ctaid.x;
	mov.u32 	%r3, %ntid.x;
	mov.u32 	%r4, %tid.x;
	mov.u32 	%r5, %ctaid.y;
	mov.u32 	%r6, %ntid.y;
	mov.u32 	%r7, %tid.y;
	mov.u32 	%r8, %ctaid.z;
	mov.u32 	%r9, %ntid.z;
	mov.u32 	%r10, %tid.z;
	mad.lo.s32 	%r11, %r8, %r9, %r10;
	mov.u32 	%r12, %nctaid.x;
	mov.u32 	%r13, %nctaid.y;
	mad.lo.s32 	%r14, %r11, %r13, %r5;
	mad.lo.s32 	%r15, %r14, %r6, %r7;
	mad.lo.s32 	%r16, %r15, %r12, %r2;
	mad.lo.s32 	%r1, %r16, %r3, %r4;
	ld.global.u32 	%r17, [%rd1];
	setp.eq.s32 	%p1, %r17, 0;
	mov.f32 	%f6, 0f00000000;
	@%p1 bra 	$L__BB0_2;
	cvta.to.global.u64 	%rd5, %rd2;
	ld.global.f32 	%f6, [%rd5];
$L__BB0_2:
	ld.global.u32 	%r18, [%rd1+4];
	setp.ge.u32 	%p2, %r1, %r18;
	@%p2 bra 	$L__BB0_4;
	min.f32 	%f4, %f6, 0f40000000;
	max.f32 	%f5, %f4, 0f00000000;
	cvta.to.global.u64 	%rd6, %rd3;
	mul.wide.u32 	%rd7, %r1, 4;
	add.s64 	%rd8, %rd6, %rd7;
	st.global.f32 	[%rd8], %f5;
$L__BB0_4:
	ret;

}


// ===== COMPILED SASS (sm_100) =====

	.target	sm_100

	.elftype	@"ET_EXEC"


//--------------------- .note.nv.tkinfo           --------------------------
	.section	.note.nv.tkinfo,"",@"SHT_NOTE"
	.sectionflags	@"SHF_NOTE_NV_TKINFO"
	.tkinfo
        /*0018*/ 	.word	0x00000002
        /*0030*/ 	.string	""
        /*0030*/ 	.string	"ptxas"
        /*0030*/ 	.string	"Cuda compilation tools, release 13.0, V13.0.88"
        /*0030*/ 	.string	"Build cuda_13.0.r13.0/compiler.36424714_0"
        /*0030*/ 	.string	"-arch sm_100 -m 64 "



//--------------------- .note.nv.cuinfo           --------------------------
	.section	.note.nv.cuinfo,"",@"SHT_NOTE"
	.sectionflags	@"SHF_NOTE_NV_CUINFO"
        /*0018*/ 	.short	0x0002
        /*001a*/ 	.short	0x0064
        /*001c*/ 	.short	0x0082
	.zero		2


//--------------------- .nv.info                  --------------------------
	.section	.nv.info,"",@"SHT_CUDA_INFO"
	.align	4


	//----- nvinfo : EIATTR_REGCOUNT
	.align		4
        /*0000*/ 	.byte	0x04, 0x2f
        /*0002*/ 	.short	(.L_1 - .L_0)
	.align		4
.L_0:
        /*0004*/ 	.word	index@(clamp_kernel_f32)
        /*0008*/ 	.word	0x00000010


	//----- nvinfo : EIATTR_FRAME_SIZE
	.align		4
.L_1:
        /*000c*/ 	.byte	0x04, 0x11
        /*000e*/ 	.short	(.L_3 - .L_2)
	.align		4
.L_2:
        /*0010*/ 	.word	index@(clamp_kernel_f32)
        /*0014*/ 	.word	0x00000000


	//----- nvinfo : EIATTR_MIN_STACK_SIZE
	.align		4
.L_3:
        /*0018*/ 	.byte	0x04, 0x12
        /*001a*/ 	.short	(.L_5 - .L_4)
	.align		4
.L_4:
        /*001c*/ 	.word	index@(clamp_kernel_f32)
        /*0020*/ 	.word	0x00000000
.L_5:


//--------------------- .nv.compat                --------------------------
	.section	.nv.compat,"",@"SHT_CUDA_COMPAT_INFO"
	.align	4
        /*0000*/ 	.byte	0x02, 0x09, 0x00, 0x00, 0x02, 0x02, 0x01, 0x00, 0x02, 0x05, 0x05, 0x00, 0x03, 0x07, 0x01, 0x01
        /*0010*/ 	.byte	0x02, 0x03, 0x00, 0x00, 0x02, 0x06, 0x01, 0x00, 0x04, 0x0b, 0x08, 0x00, 0x09, 0x00, 0x00, 0x00
        /*0020*/ 	.byte	0x00, 0x00, 0x00, 0x00


//--------------------- .nv.info.clamp_kernel_f32 --------------------------
	.section	.nv.info.clamp_kernel_f32,"",@"SHT_CUDA_INFO"
	.sectionflags	@""
	.align	4


	//----- nvinfo : EIATTR_CUDA_API_VERSION
	.align		4
        /*0000*/ 	.byte	0x04, 0x37
        /*0002*/ 	.short	(.L_7 - .L_6)
.L_6:
        /*0004*/ 	.word	0x00000082


	//----- nvinfo : EIATTR_KPARAM_INFO
	.align		4
.L_7:
        /*0008*/ 	.byte	0x04, 0x17
        /*000a*/ 	.short	(.L_9 - .L_8)
.L_8:
        /*000c*/ 	.word	0x00000000
        /*0010*/ 	.short	0x0002
        /*0012*/ 	.short	0x0010
        /*0014*/ 	.byte	0x00, 0xf5, 0x21, 0x00


	//----- nvinfo : EIATTR_KPARAM_INFO
	.align		4
.L_9:
        /*0018*/ 	.byte	0x04, 0x17
        /*001a*/ 	.short	(.L_11 - .L_10)
.L_10:
        /*001c*/ 	.word	0x00000000
        /*0020*/ 	.short	0x0001
        /*0022*/ 	.short	0x0008
        /*0024*/ 	.byte	0x00, 0xf5, 0x21, 0x00


	//----- nvinfo : EIATTR_KPARAM_INFO
	.align		4
.L_11:
        /*0028*/ 	.byte	0x04, 0x17
        /*002a*/ 	.short	(.L_13 - .L_12)
.L_12:
        /*002c*/ 	.word	0x00000000
        /*0030*/ 	.short	0x0000
        /*0032*/ 	.short	0x0000
        /*0034*/ 	.byte	0x00, 0xf5, 0x21, 0x00


	//----- nvinfo : EIATTR_SPARSE_MMA_MASK
	.align		4
.L_13:
        /*0038*/ 	.byte	0x03, 0x50
        /*003a*/ 	.short	0x0000


	//----- nvinfo : EIATTR_MAXREG_COUNT
	.align		4
        /*003c*/ 	.byte	0x03, 0x1b
        /*003e*/ 	.short	0x00ff


	//----- nvinfo : EIATTR_MERCURY_ISA_VERSION
	.align		4
        /*0040*/ 	.byte	0x03, 0x5f
        /*0042*/ 	.short	0x0101


	//----- nvinfo : EIATTR_VRC_CTA_INIT_COUNT
	.align		4
        /*0044*/ 	.byte	0x02, 0x4a
	.zero		1
	.zero		1


	//----- nvinfo : EIATTR_EXIT_INSTR_OFFSETS
	.align		4
        /*0048*/ 	.byte	0x04, 0x1c
        /*004a*/ 	.short	(.L_15 - .L_14)


	//   ....[0]....
.L_14:
        /*004c*/ 	.word	0x000001a0


	//   ....[1]....
        /*0050*/ 	.word	0x00000200


	//----- nvinfo : EIATTR_CBANK_PARAM_SIZE
	.align		4
.L_15:
        /*0054*/ 	.byte	0x03, 0x19
        /*0056*/ 	.short	0x0018


	//----- nvinfo : EIATTR_PARAM_CBANK
	.align		4
        /*0058*/ 	.byte	0x04, 0x0a
        /*005a*/ 	.short	(.L_17 - .L_16)
	.align		4
.L_16:
        /*005c*/ 	.word	index@(.nv.constant0.clamp_kernel_f32)
        /*0060*/ 	.short	0x0380
        /*0062*/ 	.short	0x0018


	//----- nvinfo : EIATTR_SW_WAR
	.align		4
.L_17:
        /*0064*/ 	.byte	0x04, 0x36
        /*0066*/ 	.short	(.L_19 - .L_18)
.L_18:
        /*0068*/ 	.word	0x00000008
.L_19:


//--------------------- .nv.callgraph             --------------------------
	.section	.nv.callgraph,"",@"SHT_CUDA_CALLGRAPH"
	.align	4
	.sectionentsize	8
	.align		4
        /*0000*/ 	.word	0x00000000
	.align		4
        /*0004*/ 	.word	0xffffffff
	.align		4
        /*0008*/ 	.word	0x00000000
	.align		4
        /*000c*/ 	.word	0xfffffffe
	.align		4
        /*0010*/ 	.word	0x00000000
	.align		4
        /*0014*/ 	.word	0xfffffffd
	.align		4
        /*0018*/ 	.word	0x00000000
	.align		4
        /*001c*/ 	.word	0xfffffffc


//--------------------- .text.clamp_kernel_f32    --------------------------
	.section	.text.clamp_kernel_f32,"ax",@progbits
	.align	128
        .global         clamp_kernel_f32
        .type           clamp_kernel_f32,@function
        .size           clamp_kernel_f32,(.L_x_1 - clamp_kernel_f32)
        .other          clamp_kernel_f32,@"STO_CUDA_ENTRY STV_DEFAULT"
clamp_kernel_f32:
.text.clamp_kernel_f32:
[----:B------:R-:W-:Y:S08]  /*0000*/  LDC R1, c[0x0][0x37c] ;  /* 0x0000df00ff017b82 */ /* 0x000ff00000000800 */
[----:B------:R-:W0:Y:S01]  /*0010*/  LDC.64 R2, c[0x0][0x390] ;  /* 0x0000e400ff027b82 */ /* 0x000e220000000a00 */
[----:B------:R-:W0:Y:S02]  /*0020*/  LDCU.64 UR4, c[0x0][0x358] ;  /* 0x00006b00ff0477ac */ /* 0x000e240008000a00 */
[----:B0-----:R-:W2:Y:S04]  /*0030*/  LDG.E R0, desc[UR4][R2.64] ;  /* 0x0000000402007981 */ /* 0x001ea8000c1e1900 */
[----:B------:R0:W3:Y:S01]  /*0040*/  LDG.E R8, desc[UR4][R2.64+0x4] ;  /* 0x0000040402087981 */ /* 0x0000e2000c1e1900 */
[----:B------:R-:W1:Y:S01]  /*0050*/  S2R R9, SR_TID.Z ;  /* 0x0000000000097919 */ /* 0x000e620000002300 */
[----:B------:R-:W4:Y:S01]  /*0060*/  LDCU UR7, c[0x0][0x360] ;  /* 0x00006c00ff0777ac */ /* 0x000f220008000800 */
[----:B------:R-:W1:Y:S01]  /*0070*/  S2UR UR10, SR_CTAID.Z ;  /* 0x00000000000a79c3 */ /* 0x000e620000002700 */
[----:B------:R-:W4:Y:S01]  /*0080*/  S2R R7, SR_TID.Y ;  /* 0x0000000000077919 */ /* 0x000f220000002200 */
[----:B------:R-:W4:Y:S06]  /*0090*/  LDCU UR9, c[0x0][0x364] ;  /* 0x00006c80ff0977ac */ /* 0x000f2c0008000800 */
[----:B------:R-:W4:Y:S01]  /*00a0*/  S2UR UR8, SR_CTAID.Y ;  /* 0x00000000000879c3 */ /* 0x000f220000002600 */
[----:B0-----:R-:W0:Y:S07]  /*00b0*/  S2R R3, SR_TID.X ;  /* 0x0000000000037919 */ /* 0x001e2e0000002100 */
[----:B------:R-:W0:Y:S01]  /*00c0*/  S2UR UR6, SR_CTAID.X ;  /* 0x00000000000679c3 */ /* 0x000e220000002500 */
[----:B------:R-:W-:Y:S01]  /*00d0*/  HFMA2 R6, -RZ, RZ, 0, 0 ;  /* 0x00000000ff067431 */ /* 0x000fe200000001ff */
[----:B--2---:R-:W-:-:S06]  /*00e0*/  ISETP.NE.AND P0, PT, R0, RZ, PT ;  /* 0x000000ff0000720c */ /* 0x004fcc0003f05270 */
[----:B------:R-:W1:Y:S08]  /*00f0*/  LDC R0, c[0x0][0x368] ;  /* 0x0000da00ff007b82 */ /* 0x000e700000000800 */
[----:B------:R-:W0:Y:S08]  /*0100*/  LDC R11, c[0x0][0x370] ;  /* 0x0000dc00ff0b7b82 */ /* 0x000e300000000800 */
[----:B------:R-:W4:Y:S08]  /*0110*/  LDC R13, c[0x0][0x374] ;  /* 0x0000dd00ff0d7b82 */ /* 0x000f300000000800 */
[----:B------:R-:W2:Y:S01]  /*0120*/  @P0 LDC.64 R4, c[0x0][0x380] ;  /* 0x0000e000ff040b82 */ /* 0x000ea20000000a00 */
[----:B-1----:R-:W-:-:S04]  /*0130*/  IMAD R0, R0, UR10, R9 ;  /* 0x0000000a00007c24 */ /* 0x002fc8000f8e0209 */
[----:B----4-:R-:W-:-:S04]  /*0140*/  IMAD R0, R0, R13, UR8 ;  /* 0x0000000800007e24 */ /* 0x010fc8000f8e020d */
[----:B------:R-:W-:-:S04]  /*0150*/  IMAD R0, R0, UR9, R7 ;  /* 0x0000000900007c24 */ /* 0x000fc8000f8e0207 */
[----:B0-----:R-:W-:Y:S01]  /*0160*/  IMAD R0, R0, R11, UR6 ;  /* 0x0000000600007e24 */ /* 0x001fe2000f8e020b */
[----:B--2---:R0:W5:Y:S03]  /*0170*/  @P0 LDG.E R6, desc[UR4][R4.64] ;  /* 0x0000000404060981 */ /* 0x004166000c1e1900 */
[----:B0-----:R-:W-:-:S05]  /*0180*/  IMAD R5, R0, UR7, R3 ;  /* 0x0000000700057c24 */ /* 0x001fca000f8e0203 */
[----:B---3--:R-:W-:-:S13]  /*0190*/  ISETP.GE.U32.AND P0, PT, R5, R8, PT ;  /* 0x000000080500720c */ /* 0x008fda0003f06070 */
[----:B------:R-:W-:Y:S05]  /*01a0*/  @P0 EXIT ;  /* 0x000000000000094d */ /* 0x000fea0003800000 */
[----:B------:R-:W0:Y:S01]  /*01b0*/  LDC.64 R2, c[0x0][0x388] ;  /* 0x0000e200ff027b82 */ /* 0x000e220000000a00 */
[----:B-----5:R-:W-:Y:S01]  /*01c0*/  FMNMX R6, R6, 2, PT ;  /* 0x4000000006067809 */ /* 0x020fe20003800000 */
[----:B0-----:R-:W-:-:S03]  /*01d0*/  IMAD.WIDE.U32 R2, R5, 0x4, R2 ;  /* 0x0000000405027825 */ /* 0x001fc600078e0002 */
[----:B------:R-:W-:-:S05]  /*01e0*/  FMNMX R5, RZ, R6, !PT ;  /* 0x00000006ff057209 */ /* 0x000fca0007800000 */
[----:B------:R-:W-:Y:S01]  /*01f0*/  STG.E desc[UR4][R2.64], R5 ;  /* 0x0000000502007986 */ /* 0x000fe2000c101904 */
[----:B------:R-:W-:Y:S05]  /*0200*/  EXIT ;  /* 0x000000000000794d */ /* 0x000fea0003800000 */
.L_x_0:
[----:B------:R-:W-:-:S00]  /*0210*/  BRA `(.L_x_0) ;  /* 0xfffffffc00fc7947 */ /* 0x000fc0000383ffff */
[----:B------:R-:W-:-:S00]  /*0220*/  NOP ;  /* 0x0000000000007918 */ /* 0x000fc00000000000 */
        /* <DEDUP_REMOVED lines=13> */
.L_x_1:


//--------------------- .nv.shared.reserved.0     --------------------------
	.section	.nv.shared.reserved.0,"aw",@nobits
	.weak		__nv_reservedSMEM_offset_0_alias
	.size		__nv_reservedSMEM_offset_0_alias, 0, 64
	.other		__nv_reservedSMEM_offset_0_alias,@"STO_CUDA_RESERVED_SHARED STV_DEFAULT"
__nv_reservedSMEM_offset_0_alias:
	.zero		0
	.zero		64


//--------------------- .nv.constant0.clamp_kernel_f32 --------------------------
	.section	.nv.constant0.clamp_kernel_f32,"a",@progbits
	.sectionflags	@""
	.align	4
.nv.constant0.clamp_kernel_f32:
	.zero		920


//--------------------- SYMBOLS --------------------------

	.type		.nv.reservedSmem.offset0,@object
	.size		.nv.reservedSmem.offset0,0x4
